	.headerflags	@"EF_CUDA_TEXMODE_UNIFIED EF_CUDA_64BIT_ADDRESS EF_CUDA_ACCELERATORS EF_CUDA_SM90 EF_CUDA_VIRTUAL_SM(EF_CUDA_SM90)"
	.elftype	@"ET_EXEC"


//--------------------- .nv.info                  --------------------------
	.section	.nv.info,"",@"SHT_CUDA_INFO"
	.align	4


	//----- nvinfo : EIATTR_REGCOUNT
	.align		4
        /*0000*/ 	.byte	0x04, 0x2f
        /*0002*/ 	.short	(.L_3 - .L_2)
	.align		4
.L_2:
        /*0004*/ 	.word	index@(triton_poi_fused__native_batch_norm_legit_no_training_7)
        /*0008*/ 	.word	0x00000010


	//----- nvinfo : EIATTR_MIN_STACK_SIZE
	.align		4
.L_3:
        /*000c*/ 	.byte	0x04, 0x12
        /*000e*/ 	.short	(.L_5 - .L_4)
	.align		4
.L_4:
        /*0010*/ 	.word	index@(triton_poi_fused__native_batch_norm_legit_no_training_7)
        /*0014*/ 	.word	0x00000000


	//----- nvinfo : EIATTR_FRAME_SIZE
	.align		4
.L_5:
        /*0018*/ 	.byte	0x04, 0x11
        /*001a*/ 	.short	(.L_7 - .L_6)
	.align		4
.L_6:
        /*001c*/ 	.word	index@(triton_poi_fused__native_batch_norm_legit_no_training_7)
        /*0020*/ 	.word	0x00000000


	//----- nvinfo : EIATTR_MIN_STACK_SIZE
	.align		4
.L_7:
        /*0024*/ 	.byte	0x04, 0x12
        /*0026*/ 	.short	(.L_9 - .L_8)
	.align		4
.L_8:
        /*0028*/ 	.word	index@(triton_poi_fused__native_batch_norm_legit_no_training_7)
        /*002c*/ 	.word	0x00000000
.L_9:


//--------------------- .nv.info.triton_poi_fused__native_batch_norm_legit_no_training_7 --------------------------
	.section	.nv.info.triton_poi_fused__native_batch_norm_legit_no_training_7,"",@"SHT_CUDA_INFO"
	.sectionflags	@""
	.align	4


	//----- nvinfo : EIATTR_CUDA_API_VERSION
	.align		4
        /*0000*/ 	.byte	0x04, 0x37
        /*0002*/ 	.short	(.L_11 - .L_10)
.L_10:
        /*0004*/ 	.word	0x0000007c


	//----- nvinfo : EIATTR_KPARAM_INFO
	.align		4
.L_11:
        /*0008*/ 	.byte	0x04, 0x17
        /*000a*/ 	.short	(.L_13 - .L_12)
.L_12:
        /*000c*/ 	.word	0x00000000
        /*0010*/ 	.short	0x0006
        /*0012*/ 	.short	0x0030
        /*0014*/ 	.byte	0x00, 0xf0, 0x11, 0x00


	//----- nvinfo : EIATTR_KPARAM_INFO
	.align		4
.L_13:
        /*0018*/ 	.byte	0x04, 0x17
        /*001a*/ 	.short	(.L_15 - .L_14)
.L_14:
        /*001c*/ 	.word	0x00000000
        /*0020*/ 	.short	0x0005
        /*0022*/ 	.short	0x0028
        /*0024*/ 	.byte	0x00, 0xf4, 0x21, 0x00


	//----- nvinfo : EIATTR_KPARAM_INFO
	.align		4
.L_15:
        /*0028*/ 	.byte	0x04, 0x17
        /*002a*/ 	.short	(.L_17 - .L_16)
.L_16:
        /*002c*/ 	.word	0x00000000
        /*0030*/ 	.short	0x0004
        /*0032*/ 	.short	0x0020
        /*0034*/ 	.byte	0x00, 0xf4, 0x21, 0x00


	//----- nvinfo : EIATTR_KPARAM_INFO
	.align		4
.L_17:
        /*0038*/ 	.byte	0x04, 0x17
        /*003a*/ 	.short	(.L_19 - .L_18)
.L_18:
        /*003c*/ 	.word	0x00000000
        /*0040*/ 	.short	0x0003
        /*0042*/ 	.short	0x0018
        /*0044*/ 	.byte	0x00, 0xf4, 0x21, 0x00


	//----- nvinfo : EIATTR_KPARAM_INFO
	.align		4
.L_19:
        /*0048*/ 	.byte	0x04, 0x17
        /*004a*/ 	.short	(.L_21 - .L_20)
.L_20:
        /*004c*/ 	.word	0x00000000
        /*0050*/ 	.short	0x0002
        /*0052*/ 	.short	0x0010
        /*0054*/ 	.byte	0x00, 0xf4, 0x21, 0x00


	//----- nvinfo : EIATTR_KPARAM_INFO
	.align		4
.L_21:
        /*0058*/ 	.byte	0x04, 0x17
        /*005a*/ 	.short	(.L_23 - .L_22)
.L_22:
        /*005c*/ 	.word	0x00000000
        /*0060*/ 	.short	0x0001
        /*0062*/ 	.short	0x0008
        /*0064*/ 	.byte	0x00, 0xf4, 0x21, 0x00


	//----- nvinfo : EIATTR_KPARAM_INFO
	.align		4
.L_23:
        /*0068*/ 	.byte	0x04, 0x17
        /*006a*/ 	.short	(.L_25 - .L_24)
.L_24:
        /*006c*/ 	.word	0x00000000
        /*0070*/ 	.short	0x0000
        /*0072*/ 	.short	0x0000
        /*0074*/ 	.byte	0x00, 0xf4, 0x21, 0x00


	//----- nvinfo : EIATTR_SPARSE_MMA_MASK
	.align		4
.L_25:
        /*0078*/ 	.byte	0x03, 0x50
        /*007a*/ 	.short	0x0000


	//----- nvinfo : EIATTR_MAXREG_COUNT
	.align		4
        /*007c*/ 	.byte	0x03, 0x1b
        /*007e*/ 	.short	0x00ff


	//----- nvinfo : EIATTR_EXIT_INSTR_OFFSETS
	.align		4
        /*0080*/ 	.byte	0x04, 0x1c
        /*0082*/ 	.short	(.L_27 - .L_26)


	//   ....[0]....
.L_26:
        /*0084*/ 	.word	0x000002e0


	//----- nvinfo : EIATTR_REQNTID
	.align		4
.L_27:
        /*0088*/ 	.byte	0x04, 0x10
        /*008a*/ 	.short	(.L_29 - .L_28)
.L_28:
        /*008c*/ 	.word	0x00000080
        /*0090*/ 	.word	0x00000001
        /*0094*/ 	.word	0x00000001


	//----- nvinfo : EIATTR_CBANK_PARAM_SIZE
	.align		4
.L_29:
        /*0098*/ 	.byte	0x03, 0x19
        /*009a*/ 	.short	0x0034


	//----- nvinfo : EIATTR_PARAM_CBANK
	.align		4
        /*009c*/ 	.byte	0x04, 0x0a
        /*009e*/ 	.short	(.L_31 - .L_30)
	.align		4
.L_30:
        /*00a0*/ 	.word	index@(.nv.constant0.triton_poi_fused__native_batch_norm_legit_no_training_7)
        /*00a4*/ 	.short	0x0210
        /*00a6*/ 	.short	0x0034


	//----- nvinfo : EIATTR_SW_WAR
	.align		4
.L_31:
        /*00a8*/ 	.byte	0x04, 0x36
        /*00aa*/ 	.short	(.L_33 - .L_32)
.L_32:
        /*00ac*/ 	.word	0x00000008
.L_33:


//--------------------- .nv.callgraph             --------------------------
	.section	.nv.callgraph,"",@"SHT_CUDA_CALLGRAPH"
	.align	4
	.sectionentsize	8
	.align		4
        /*0000*/ 	.word	0x00000000
	.align		4
        /*0004*/ 	.word	0xffffffff
	.align		4
        /*0008*/ 	.word	0x00000000
	.align		4
        /*000c*/ 	.word	0xfffffffe
	.align		4
        /*0010*/ 	.word	0x00000000
	.align		4
        /*0014*/ 	.word	0xfffffffd
	.align		4
        /*0018*/ 	.word	0x00000000
	.align		4
        /*001c*/ 	.word	0xfffffffc


//--------------------- .nv.constant4             --------------------------
	.section	.nv.constant4,"a",@progbits
	.align	8
	.align		8
.nv.constant4:
        /*0000*/ 	.dword	_$_str
	.align		8
        /*0008*/ 	.dword	_$_str_$_2


//--------------------- .text.triton_poi_fused__native_batch_norm_legit_no_training_7 --------------------------
	.section	.text.triton_poi_fused__native_batch_norm_legit_no_training_7,"ax",@progbits
	.align	128
        .global         triton_poi_fused__native_batch_norm_legit_no_training_7
        .type           triton_poi_fused__native_batch_norm_legit_no_training_7,@function
        .size           triton_poi_fused__native_batch_norm_legit_no_training_7,(.L_x_1 - triton_poi_fused__native_batch_norm_legit_no_training_7)
        .other          triton_poi_fused__native_batch_norm_legit_no_training_7,@"STO_CUDA_ENTRY STV_DEFAULT"
triton_poi_fused__native_batch_norm_legit_no_training_7:
.text.triton_poi_fused__native_batch_norm_legit_no_training_7:
[----:B------:R-:W-:Y:S01]  /*0000*/  LDC R1, c[0x0][0x28] ;  /* 0x00000a00ff017b82 */ /* 0x000fe20000000800 */
[----:B------:R-:W1:Y:S07]  /*0010*/  S2R R0, SR_TID.X ;  /* 0x0000000000007919 */ /* 0x000e6e0000002100 */
[----:B------:R-:W2:Y:S01]  /*0020*/  LDC.64 R6, c[0x0][0x220] ;  /* 0x00008800ff067b82 */ /* 0x000ea20000000a00 */
[----:B------:R-:W-:Y:S01]  /*0030*/  ULDC.64 UR4, c[0x0][0x208] ;  /* 0x0000820000047ab9 */ /* 0x000fe20000000a00 */
[----:B------:R-:W3:Y:S06]  /*0040*/  S2R R3, SR_CTAID.X ;  /* 0x0000000000037919 */ /* 0x000eec0000002500 */
[----:B------:R-:W4:Y:S08]  /*0050*/  LDC.64 R4, c[0x0][0x218] ;  /* 0x00008600ff047b82 */ /* 0x000f300000000a00 */
[----:B------:R-:W5:Y:S08]  /*0060*/  LDC.64 R8, c[0x0][0x228] ;  /* 0x00008a00ff087b82 */ /* 0x000f700000000a00 */
[----:B------:R-:W4:Y:S01]  /*0070*/  LDC.64 R10, c[0x0][0x230] ;  /* 0x00008c00ff0a7b82 */ /* 0x000f220000000a00 */
[----:B-1----:R-:W-:-:S02]  /*0080*/  LOP3.LUT R0, R0, 0x7f, RZ, 0xc0, !PT ;  /* 0x0000007f00007812 */ /* 0x002fc400078ec0ff */
[----:B---3--:R-:W-:Y:S02]  /*0090*/  SHF.R.S32.HI R2, RZ, 0x18, R3 ;  /* 0x00000018ff027819 */ /* 0x008fe40000011403 */
[----:B------:R-:W-:Y:S02]  /*00a0*/  LEA R0, R3, R0, 0x7 ;  /* 0x0000000003007211 */ /* 0x000fe400078e38ff */
[----:B------:R-:W-:-:S04]  /*00b0*/  SGXT R3, R2, 0x1 ;  /* 0x000000010203781a */ /* 0x000fc80000000200 */
[----:B------:R-:W-:-:S04]  /*00c0*/  LEA.HI R3, R3, R0, RZ, 0x4 ;  /* 0x0000000003037211 */ /* 0x000fc800078f20ff */
[--C-:B------:R-:W-:Y:S02]  /*00d0*/  SHF.R.S32.HI R2, RZ, 0x4, R3.reuse ;  /* 0x00000004ff027819 */ /* 0x100fe40000011403 */
[----:B------:R-:W-:-:S04]  /*00e0*/  SHF.R.S32.HI R3, RZ, 0x1f, R3 ;  /* 0x0000001fff037819 */ /* 0x000fc80000011403 */
[----:B------:R-:W-:-:S04]  /*00f0*/  LEA.HI R3, R3, R2, RZ, 0x6 ;  /* 0x0000000203037211 */ /* 0x000fc800078f30ff */
[----:B------:R-:W-:-:S04]  /*0100*/  LOP3.LUT R3, R3, 0xffffffc0, RZ, 0xc0, !PT ;  /* 0xffffffc003037812 */ /* 0x000fc800078ec0ff */
[----:B------:R-:W-:Y:S02]  /*0110*/  IADD3 R13, R2, -R3, RZ ;  /* 0x80000003020d7210 */ /* 0x000fe40007ffe0ff */
[----:B------:R-:W1:Y:S03]  /*0120*/  LDC.64 R2, c[0x0][0x210] ;  /* 0x00008400ff027b82 */ /* 0x000e660000000a00 */
[----:B--2---:R-:W-:-:S06]  /*0130*/  IMAD.WIDE R6, R13, 0x4, R6 ;  /* 0x000000040d067825 */ /* 0x004fcc00078e0206 */
[----:B------:R-:W2:Y:S01]  /*0140*/  LDG.E.EL R6, desc[UR4][R6.64] ;  /* 0x0000000406067981 */ /* 0x000ea2000c2e1900 */
[----:B----4-:R-:W-:-:S04]  /*0150*/  IMAD.WIDE R4, R13, 0x4, R4 ;  /* 0x000000040d047825 */ /* 0x010fc800078e0204 */
[C---:B-----5:R-:W-:Y:S02]  /*0160*/  IMAD.WIDE R8, R13.reuse, 0x4, R8 ;  /* 0x000000040d087825 */ /* 0x060fe400078e0208 */
[----:B------:R3:W4:Y:S02]  /*0170*/  LDG.E.EL R5, desc[UR4][R4.64] ;  /* 0x0000000404057981 */ /* 0x000724000c2e1900 */
[----:B0-----:R-:W-:Y:S02]  /*0180*/  IMAD.WIDE R10, R13, 0x4, R10 ;  /* 0x000000040d0a7825 */ /* 0x001fe400078e020a */
[----:B------:R-:W5:Y:S02]  /*0190*/  LDG.E.EL R8, desc[UR4][R8.64] ;  /* 0x0000000408087981 */ /* 0x000f64000c2e1900 */
[C---:B-1----:R-:W-:Y:S02]  /*01a0*/  IMAD.WIDE R2, R0.reuse, 0x4, R2 ;  /* 0x0000000400027825 */ /* 0x042fe400078e0202 */
[----:B------:R-:W5:Y:S04]  /*01b0*/  LDG.E.EL R11, desc[UR4][R10.64] ;  /* 0x000000040a0b7981 */ /* 0x000f68000c2e1900 */
[----:B------:R0:W4:Y:S01]  /*01c0*/  LDG.E R12, desc[UR4][R2.64] ;  /* 0x00000004020c7981 */ /* 0x000122000c1e1900 */
[----:B---3--:R-:W-:Y:S01]  /*01d0*/  HFMA2.MMA R4, -RZ, RZ, 1.625, 0 ;  /* 0x3e800000ff047435 */ /* 0x008fe200000001ff */
[----:B0-----:R-:W0:Y:S02]  /*01e0*/  LDC.64 R2, c[0x0][0x238] ;  /* 0x00008e00ff027b82 */ /* 0x001e240000000a00 */
[----:B0-----:R-:W-:-:S04]  /*01f0*/  IMAD.WIDE R2, R0, 0x4, R2 ;  /* 0x0000000400027825 */ /* 0x001fc800078e0202 */
[----:B--2---:R-:W-:-:S04]  /*0200*/  FADD R6, R6, 9.9999997473787516356e-06 ;  /* 0x3727c5ac06067421 */ /* 0x004fc80000000000 */
[----:B------:R-:W0:Y:S02]  /*0210*/  MUFU.SQRT R7, R6 ;  /* 0x0000000600077308 */ /* 0x000e240000002000 */
[C---:B0-----:R-:W-:Y:S02]  /*0220*/  FSETP.GT.AND P0, PT, R7.reuse, 8.50705917302346158658e+37, PT ;  /* 0x7e8000000700780b */ /* 0x041fe40003f04000 */
[----:B------:R-:W-:-:S11]  /*0230*/  FSETP.GEU.AND P1, PT, R7, 1.175494350822287508e-38, PT ;  /* 0x008000000700780b */ /* 0x000fd60003f2e000 */
[----:B------:R-:W-:-:S04]  /*0240*/  @P0 FMUL R7, R7, 0.25 ;  /* 0x3e80000007070820 */ /* 0x000fc80000400000 */
[----:B------:R-:W-:-:S06]  /*0250*/  @!P1 FMUL R7, R7, 16777216 ;  /* 0x4b80000007079820 */ /* 0x000fcc0000400000 */
[----:B------:R-:W0:Y:S01]  /*0260*/  MUFU.RCP R7, R7 ;  /* 0x0000000700077308 */ /* 0x000e220000001000 */
[----:B------:R-:W-:Y:S01]  /*0270*/  FSEL R4, R4, 1, P0 ;  /* 0x3f80000004047808 */ /* 0x000fe20000000000 */
[----:B----4-:R-:W-:-:S04]  /*0280*/  FADD R5, R12, -R5 ;  /* 0x800000050c057221 */ /* 0x010fc80000000000 */
[----:B------:R-:W-:-:S04]  /*0290*/  @!P1 FMUL R4, R4, 16777216 ;  /* 0x4b80000004049820 */ /* 0x000fc80000400000 */
[----:B0-----:R-:W-:-:S04]  /*02a0*/  FMUL R4, R7, R4 ;  /* 0x0000000407047220 */ /* 0x001fc80000400000 */
[----:B------:R-:W-:-:S04]  /*02b0*/  FMUL R4, R5, R4 ;  /* 0x0000000405047220 */ /* 0x000fc80000400000 */
[----:B-----5:R-:W-:-:S05]  /*02c0*/  FFMA R11, R8, R4, R11 ;  /* 0x00000004080b7223 */ /* 0x020fca000000000b */
[----:B------:R-:W-:Y:S01]  /*02d0*/  STG.E desc[UR4][R2.64], R11 ;  /* 0x0000000b02007986 */ /* 0x000fe2000c101904 */
[----:B------:R-:W-:Y:S05]  /*02e0*/  EXIT ;  /* 0x000000000000794d */ /* 0x000fea0003800000 */
.L_x_0:
[----:B------:R-:W-:-:S00]  /*02f0*/  BRA `(.L_x_0) ;  /* 0xfffffffc00fc7947 */ /* 0x000fc0000383ffff */
[----:B------:R-:W-:-:S00]  /*0300*/  NOP ;  /* 0x0000000000007918 */ /* 0x000fc00000000000 */
[----:B------:R-:W-:-:S00]  /*0310*/  NOP ;  /* 0x0000000000007918 */ /* 0x000fc00000000000 */
[----:B------:R-:W-:-:S00]  /*0320*/  NOP ;  /* 0x0000000000007918 */ /* 0x000fc00000000000 */
[----:B------:R-:W-:-:S00]  /*0330*/  NOP ;  /* 0x0000000000007918 */ /* 0x000fc00000000000 */
[----:B------:R-:W-:-:S00]  /*0340*/  NOP ;  /* 0x0000000000007918 */ /* 0x000fc00000000000 */
[----:B------:R-:W-:-:S00]  /*0350*/  NOP ;  /* 0x0000000000007918 */ /* 0x000fc00000000000 */
[----:B------:R-:W-:-:S00]  /*0360*/  NOP ;  /* 0x0000000000007918 */ /* 0x000fc00000000000 */
[----:B------:R-:W-:-:S00]  /*0370*/  NOP ;  /* 0x0000000000007918 */ /* 0x000fc00000000000 */
.L_x_1:


//--------------------- .nv.global.init           --------------------------
	.section	.nv.global.init,"aw",@progbits
.nv.global.init:
	.type		_$_str,@object
	.size		_$_str,(_$_str_$_2 - _$_str)
_$_str:
        /*0000*/ 	.byte	0x5f, 0x5f, 0x43, 0x55, 0x44, 0x41, 0x5f, 0x46, 0x54, 0x5a, 0x00
	.type		_$_str_$_2,@object
	.size		_$_str_$_2,(.L_1 - _$_str_$_2)
_$_str_$_2:
        /*000b*/ 	.byte	0x5f, 0x5f, 0x43, 0x55, 0x44, 0x41, 0x5f, 0x50, 0x52, 0x45, 0x43, 0x5f, 0x53, 0x51, 0x52, 0x54
        /*001b*/ 	.byte	0x00
.L_1:


//--------------------- .nv.constant0.triton_poi_fused__native_batch_norm_legit_no_training_7 --------------------------
	.section	.nv.constant0.triton_poi_fused__native_batch_norm_legit_no_training_7,"a",@progbits
	.sectionflags	@""
	.align	4
.nv.constant0.triton_poi_fused__native_batch_norm_legit_no_training_7:
	.zero		580
